//
// Generated by NVIDIA NVVM Compiler
//
// Compiler Build ID: CL-36424714
// Cuda compilation tools, release 13.0, V13.0.88
// Based on NVVM 20.0.0
//

.version 9.0
.target sm_100
.address_size 64

	// .globl	_Z27computeTrigonometricProductPfS_S_i
.global .align 4 .b8 __cudart_i2opi_f[24] = {65, 144, 67, 60, 153, 149, 98, 219, 192, 221, 52, 245, 209, 87, 39, 252, 41, 21, 68, 78, 110, 131, 249, 162};

.visible .entry _Z27computeTrigonometricProductPfS_S_i(
	.param .u64 .ptr .align 1 _Z27computeTrigonometricProductPfS_S_i_param_0,
	.param .u64 .ptr .align 1 _Z27computeTrigonometricProductPfS_S_i_param_1,
	.param .u64 .ptr .align 1 _Z27computeTrigonometricProductPfS_S_i_param_2,
	.param .u32 _Z27computeTrigonometricProductPfS_S_i_param_3
)
{
	.local .align 4 .b8 	__local_depot0[28];
	.reg .b64 	%SP;
	.reg .b64 	%SPL;
	.reg .pred 	%p<11>;
	.reg .b32 	%r<49>;
	.reg .b32 	%f<36>;
	.reg .b64 	%rd<32>;
	.reg .b64 	%fd<3>;

	mov.u64 	%SPL, __local_depot0;
	ld.param.u64 	%rd9, [_Z27computeTrigonometricProductPfS_S_i_param_0];
	ld.param.u64 	%rd10, [_Z27computeTrigonometricProductPfS_S_i_param_1];
	ld.param.u64 	%rd11, [_Z27computeTrigonometricProductPfS_S_i_param_2];
	ld.param.u32 	%r18, [_Z27computeTrigonometricProductPfS_S_i_param_3];
	add.u64 	%rd1, %SPL, 0;
	mov.u32 	%r19, %ctaid.x;
	mov.u32 	%r20, %ntid.x;
	mov.u32 	%r21, %tid.x;
	mad.lo.s32 	%r1, %r19, %r20, %r21;
	setp.ge.s32 	%p1, %r1, %r18;
	@%p1 bra 	$L__BB0_12;
	cvta.to.global.u64 	%rd13, %rd9;
	cvta.to.global.u64 	%rd14, %rd10;
	mul.wide.s32 	%rd15, %r1, 4;
	add.s64 	%rd16, %rd13, %rd15;
	ld.global.f32 	%f11, [%rd16];
	add.s64 	%rd17, %rd14, %rd15;
	ld.global.f32 	%f12, [%rd17];
	mul.f32 	%f1, %f11, %f12;
	mov.f32 	%f34, 0f00000000;
	mov.b32 	%r44, 0;
	mov.u64 	%rd18, __cudart_i2opi_f;
$L__BB0_2:
	cvt.rn.f32.u32 	%f13, %r44;
	add.f32 	%f3, %f1, %f13;
	mul.f32 	%f14, %f3, 0f3F22F983;
	cvt.rni.s32.f32 	%r48, %f14;
	cvt.rn.f32.s32 	%f15, %r48;
	fma.rn.f32 	%f16, %f15, 0fBFC90FDA, %f3;
	fma.rn.f32 	%f17, %f15, 0fB3A22168, %f16;
	fma.rn.f32 	%f35, %f15, 0fA7C234C5, %f17;
	abs.f32 	%f5, %f3;
	setp.ltu.f32 	%p2, %f5, 0f47CE4780;
	@%p2 bra 	$L__BB0_10;
	setp.neu.f32 	%p3, %f5, 0f7F800000;
	@%p3 bra 	$L__BB0_5;
	mov.f32 	%f20, 0f00000000;
	mul.rn.f32 	%f35, %f3, %f20;
	mov.b32 	%r48, 0;
	bra.uni 	$L__BB0_10;
$L__BB0_5:
	mov.b32 	%r4, %f3;
	shl.b32 	%r24, %r4, 8;
	or.b32  	%r5, %r24, -2147483648;
	mov.b64 	%rd31, 0;
	mov.b32 	%r45, 0;
	mov.u64 	%rd29, %rd18;
	mov.u64 	%rd30, %rd1;
$L__BB0_6:
	.pragma "nounroll";
	ld.global.nc.u32 	%r25, [%rd29];
	mad.wide.u32 	%rd20, %r25, %r5, %rd31;
	shr.u64 	%rd31, %rd20, 32;
	st.local.u32 	[%rd30], %rd20;
	add.s32 	%r45, %r45, 1;
	add.s64 	%rd30, %rd30, 4;
	add.s64 	%rd29, %rd29, 4;
	setp.ne.s32 	%p4, %r45, 6;
	@%p4 bra 	$L__BB0_6;
	shr.u32 	%r26, %r4, 23;
	st.local.u32 	[%rd1+24], %rd31;
	and.b32  	%r8, %r26, 31;
	and.b32  	%r27, %r26, 224;
	add.s32 	%r28, %r27, -128;
	shr.u32 	%r29, %r28, 5;
	mul.wide.u32 	%rd21, %r29, 4;
	sub.s64 	%rd8, %rd1, %rd21;
	ld.local.u32 	%r46, [%rd8+24];
	ld.local.u32 	%r47, [%rd8+20];
	setp.eq.s32 	%p5, %r8, 0;
	@%p5 bra 	$L__BB0_9;
	shf.l.wrap.b32 	%r46, %r47, %r46, %r8;
	ld.local.u32 	%r30, [%rd8+16];
	shf.l.wrap.b32 	%r47, %r30, %r47, %r8;
$L__BB0_9:
	shr.u32 	%r31, %r46, 30;
	shf.l.wrap.b32 	%r32, %r47, %r46, 2;
	shl.b32 	%r33, %r47, 2;
	shr.u32 	%r34, %r32, 31;
	add.s32 	%r35, %r34, %r31;
	neg.s32 	%r36, %r35;
	setp.lt.s32 	%p6, %r4, 0;
	selp.b32 	%r48, %r36, %r35, %p6;
	xor.b32  	%r37, %r32, %r4;
	shr.s32 	%r38, %r32, 31;
	xor.b32  	%r39, %r38, %r32;
	xor.b32  	%r40, %r38, %r33;
	cvt.u64.u32 	%rd22, %r39;
	shl.b64 	%rd23, %rd22, 32;
	cvt.u64.u32 	%rd24, %r40;
	or.b64  	%rd25, %rd23, %rd24;
	cvt.rn.f64.s64 	%fd1, %rd25;
	mul.f64 	%fd2, %fd1, 0d3BF921FB54442D19;
	cvt.rn.f32.f64 	%f18, %fd2;
	neg.f32 	%f19, %f18;
	setp.lt.s32 	%p7, %r37, 0;
	selp.f32 	%f35, %f19, %f18, %p7;
$L__BB0_10:
	mul.rn.f32 	%f21, %f35, %f35;
	and.b32  	%r42, %r48, 1;
	setp.eq.b32 	%p8, %r42, 1;
	selp.f32 	%f22, 0f3F800000, %f35, %p8;
	fma.rn.f32 	%f23, %f21, %f22, 0f00000000;
	fma.rn.f32 	%f24, %f21, 0f37CBAC00, 0fBAB607ED;
	selp.f32 	%f25, %f24, 0fB94D4153, %p8;
	selp.f32 	%f26, 0f3D2AAABB, 0f3C0885E4, %p8;
	fma.rn.f32 	%f27, %f25, %f21, %f26;
	selp.f32 	%f28, 0fBEFFFFFF, 0fBE2AAAA8, %p8;
	fma.rn.f32 	%f29, %f27, %f21, %f28;
	fma.rn.f32 	%f30, %f29, %f23, %f22;
	and.b32  	%r43, %r48, 2;
	setp.eq.s32 	%p9, %r43, 0;
	mov.f32 	%f31, 0f00000000;
	sub.f32 	%f32, %f31, %f30;
	selp.f32 	%f33, %f30, %f32, %p9;
	add.f32 	%f34, %f34, %f33;
	add.s32 	%r44, %r44, 1;
	setp.ne.s32 	%p10, %r44, 100;
	@%p10 bra 	$L__BB0_2;
	cvta.to.global.u64 	%rd26, %rd11;
	add.s64 	%rd28, %rd26, %rd15;
	st.global.f32 	[%rd28], %f34;
$L__BB0_12:
	ret;

}


// ===== COMPILED SASS (sm_100) =====

	.target	sm_100

	.elftype	@"ET_EXEC"


//--------------------- .note.nv.tkinfo           --------------------------
	.section	.note.nv.tkinfo,"",@"SHT_NOTE"
	.sectionflags	@"SHF_NOTE_NV_TKINFO"
	.tkinfo
        /*0018*/ 	.word	0x00000002
        /*0030*/ 	.string	""
        /*0030*/ 	.string	"ptxas"
        /*0030*/ 	.string	"Cuda compilation tools, release 13.0, V13.0.88"
        /*0030*/ 	.string	"Build cuda_13.0.r13.0/compiler.36424714_0"
        /*0030*/ 	.string	"-arch sm_100 -m 64 "



//--------------------- .note.nv.cuinfo           --------------------------
	.section	.note.nv.cuinfo,"",@"SHT_NOTE"
	.sectionflags	@"SHF_NOTE_NV_CUINFO"
        /*0018*/ 	.short	0x0002
        /*001a*/ 	.short	0x0064
        /*001c*/ 	.short	0x0082
	.zero		2


//--------------------- .nv.info                  --------------------------
	.section	.nv.info,"",@"SHT_CUDA_INFO"
	.align	4


	//----- nvinfo : EIATTR_REGCOUNT
	.align		4
        /*0000*/ 	.byte	0x04, 0x2f
        /*0002*/ 	.short	(.L_2 - .L_1)
	.align		4
.L_1:
        /*0004*/ 	.word	index@(_Z27computeTrigonometricProductPfS_S_i)
        /*0008*/ 	.word	0x00000015


	//----- nvinfo : EIATTR_FRAME_SIZE
	.align		4
.L_2:
        /*000c*/ 	.byte	0x04, 0x11
        /*000e*/ 	.short	(.L_4 - .L_3)
	.align		4
.L_3:
        /*0010*/ 	.word	index@(_Z27computeTrigonometricProductPfS_S_i)
        /*0014*/ 	.word	0x00000000


	//----- nvinfo : EIATTR_MIN_STACK_SIZE
	.align		4
.L_4:
        /*0018*/ 	.byte	0x04, 0x12
        /*001a*/ 	.short	(.L_6 - .L_5)
	.align		4
.L_5:
        /*001c*/ 	.word	index@(_Z27computeTrigonometricProductPfS_S_i)
        /*0020*/ 	.word	0x00000000
.L_6:


//--------------------- .nv.compat                --------------------------
	.section	.nv.compat,"",@"SHT_CUDA_COMPAT_INFO"
	.align	4
        /*0000*/ 	.byte	0x02, 0x09, 0x00, 0x00, 0x02, 0x02, 0x01, 0x00, 0x02, 0x05, 0x05, 0x00, 0x03, 0x07, 0x01, 0x01
        /*0010*/ 	.byte	0x02, 0x03, 0x00, 0x00, 0x02, 0x06, 0x01, 0x00, 0x04, 0x0b, 0x08, 0x00, 0x01, 0x00, 0x00, 0x00
        /*0020*/ 	.byte	0x00, 0x00, 0x00, 0x00


//--------------------- .nv.info._Z27computeTrigonometricProductPfS_S_i --------------------------
	.section	.nv.info._Z27computeTrigonometricProductPfS_S_i,"",@"SHT_CUDA_INFO"
	.sectionflags	@""
	.align	4


	//----- nvinfo : EIATTR_CUDA_API_VERSION
	.align		4
        /*0000*/ 	.byte	0x04, 0x37
        /*0002*/ 	.short	(.L_8 - .L_7)
.L_7:
        /*0004*/ 	.word	0x00000082


	//----- nvinfo : EIATTR_KPARAM_INFO
	.align		4
.L_8:
        /*0008*/ 	.byte	0x04, 0x17
        /*000a*/ 	.short	(.L_10 - .L_9)
.L_9:
        /*000c*/ 	.word	0x00000000
        /*0010*/ 	.short	0x0003
        /*0012*/ 	.short	0x0018
        /*0014*/ 	.byte	0x00, 0xf0, 0x11, 0x00


	//----- nvinfo : EIATTR_KPARAM_INFO
	.align		4
.L_10:
        /*0018*/ 	.byte	0x04, 0x17
        /*001a*/ 	.short	(.L_12 - .L_11)
.L_11:
        /*001c*/ 	.word	0x00000000
        /*0020*/ 	.short	0x0002
        /*0022*/ 	.short	0x0010
        /*0024*/ 	.byte	0x00, 0xf5, 0x21, 0x00


	//----- nvinfo : EIATTR_KPARAM_INFO
	.align		4
.L_12:
        /*0028*/ 	.byte	0x04, 0x17
        /*002a*/ 	.short	(.L_14 - .L_13)
.L_13:
        /*002c*/ 	.word	0x00000000
        /*0030*/ 	.short	0x0001
        /*0032*/ 	.short	0x0008
        /*0034*/ 	.byte	0x00, 0xf5, 0x21, 0x00


	//----- nvinfo : EIATTR_KPARAM_INFO
	.align		4
.L_14:
        /*0038*/ 	.byte	0x04, 0x17
        /*003a*/ 	.short	(.L_16 - .L_15)
.L_15:
        /*003c*/ 	.word	0x00000000
        /*0040*/ 	.short	0x0000
        /*0042*/ 	.short	0x0000
        /*0044*/ 	.byte	0x00, 0xf5, 0x21, 0x00


	//----- nvinfo : EIATTR_SPARSE_MMA_MASK
	.align		4
.L_16:
        /*0048*/ 	.byte	0x03, 0x50
        /*004a*/ 	.short	0x0000


	//----- nvinfo : EIATTR_MAXREG_COUNT
	.align		4
        /*004c*/ 	.byte	0x03, 0x1b
        /*004e*/ 	.short	0x00ff


	//----- nvinfo : EIATTR_MERCURY_ISA_VERSION
	.align		4
        /*0050*/ 	.byte	0x03, 0x5f
        /*0052*/ 	.short	0x0101


	//----- nvinfo : EIATTR_VRC_CTA_INIT_COUNT
	.align		4
        /*0054*/ 	.byte	0x02, 0x4a
	.zero		1
	.zero		1


	//----- nvinfo : EIATTR_EXIT_INSTR_OFFSETS
	.align		4
        /*0058*/ 	.byte	0x04, 0x1c
        /*005a*/ 	.short	(.L_18 - .L_17)


	//   ....[0]....
.L_17:
        /*005c*/ 	.word	0x00000070


	//   ....[1]....
        /*0060*/ 	.word	0x00000960


	//----- nvinfo : EIATTR_CRS_STACK_SIZE
	.align		4
.L_18:
        /*0064*/ 	.byte	0x04, 0x1e
        /*0066*/ 	.short	(.L_20 - .L_19)
.L_19:
        /*0068*/ 	.word	0x00000000


	//----- nvinfo : EIATTR_CBANK_PARAM_SIZE
	.align		4
.L_20:
        /*006c*/ 	.byte	0x03, 0x19
        /*006e*/ 	.short	0x001c


	//----- nvinfo : EIATTR_PARAM_CBANK
	.align		4
        /*0070*/ 	.byte	0x04, 0x0a
        /*0072*/ 	.short	(.L_22 - .L_21)
	.align		4
.L_21:
        /*0074*/ 	.word	index@(.nv.constant0._Z27computeTrigonometricProductPfS_S_i)
        /*0078*/ 	.short	0x0380
        /*007a*/ 	.short	0x001c


	//----- nvinfo : EIATTR_SW_WAR
	.align		4
.L_22:
        /*007c*/ 	.byte	0x04, 0x36
        /*007e*/ 	.short	(.L_24 - .L_23)
.L_23:
        /*0080*/ 	.word	0x00000008
.L_24:


//--------------------- .nv.callgraph             --------------------------
	.section	.nv.callgraph,"",@"SHT_CUDA_CALLGRAPH"
	.align	4
	.sectionentsize	8
	.align		4
        /*0000*/ 	.word	0x00000000
	.align		4
        /*0004*/ 	.word	0xffffffff
	.align		4
        /*0008*/ 	.word	0x00000000
	.align		4
        /*000c*/ 	.word	0xfffffffe
	.align		4
        /*0010*/ 	.word	0x00000000
	.align		4
        /*0014*/ 	.word	0xfffffffd
	.align		4
        /*0018*/ 	.word	0x00000000
	.align		4
        /*001c*/ 	.word	0xfffffffc


//--------------------- .nv.constant4             --------------------------
	.section	.nv.constant4,"a",@progbits
	.align	8
	.align		8
.nv.constant4:
        /*0000*/ 	.dword	__cudart_i2opi_f


//--------------------- .text._Z27computeTrigonometricProductPfS_S_i --------------------------
	.section	.text._Z27computeTrigonometricProductPfS_S_i,"ax",@progbits
	.align	128
        .global         _Z27computeTrigonometricProductPfS_S_i
        .type           _Z27computeTrigonometricProductPfS_S_i,@function
        .size           _Z27computeTrigonometricProductPfS_S_i,(.L_x_7 - _Z27computeTrigonometricProductPfS_S_i)
        .other          _Z27computeTrigonometricProductPfS_S_i,@"STO_CUDA_ENTRY STV_DEFAULT"
_Z27computeTrigonometricProductPfS_S_i:
.text._Z27computeTrigonometricProductPfS_S_i:
[----:B------:R-:W-:Y:S01]  /*0000*/  LDC R1, c[0x0][0x37c] ;  /* 0x0000df00ff017b82 */ /* 0x000fe20000000800 */
[----:B------:R-:W0:Y:S07]  /*0010*/  S2R R3, SR_TID.X ;  /* 0x0000000000037919 */ /* 0x000e2e0000002100 */
[----:B------:R-:W0:Y:S01]  /*0020*/  S2UR UR4, SR_CTAID.X ;  /* 0x00000000000479c3 */ /* 0x000e220000002500 */
[----:B------:R-:W1:Y:S07]  /*0030*/  LDCU UR5, c[0x0][0x398] ;  /* 0x00007300ff0577ac */ /* 0x000e6e0008000800 */
[----:B------:R-:W0:Y:S02]  /*0040*/  LDC R2, c[0x0][0x360] ;  /* 0x0000d800ff027b82 */ /* 0x000e240000000800 */
[----:B0-----:R-:W-:-:S05]  /*0050*/  IMAD R2, R2, UR4, R3 ;  /* 0x0000000402027c24 */ /* 0x001fca000f8e0203 */
[----:B-1----:R-:W-:-:S13]  /*0060*/  ISETP.GE.AND P0, PT, R2, UR5, PT ;  /* 0x0000000502007c0c */ /* 0x002fda000bf06270 */
[----:B------:R-:W-:Y:S05]  /*0070*/  @P0 EXIT ;  /* 0x000000000000094d */ /* 0x000fea0003800000 */
[----:B------:R-:W0:Y:S01]  /*0080*/  LDC.64 R8, c[0x0][0x388] ;  /* 0x0000e200ff087b82 */ /* 0x000e220000000a00 */
[----:B------:R-:W1:Y:S07]  /*0090*/  LDCU.64 UR8, c[0x0][0x358] ;  /* 0x00006b00ff0877ac */ /* 0x000e6e0008000a00 */
[----:B------:R-:W2:Y:S01]  /*00a0*/  LDC.64 R6, c[0x0][0x380] ;  /* 0x0000e000ff067b82 */ /* 0x000ea20000000a00 */
[----:B0-----:R-:W-:-:S06]  /*00b0*/  IMAD.WIDE R8, R2, 0x4, R8 ;  /* 0x0000000402087825 */ /* 0x001fcc00078e0208 */
[----:B-1----:R-:W3:Y:S01]  /*00c0*/  LDG.E R9, desc[UR8][R8.64] ;  /* 0x0000000808097981 */ /* 0x002ee2000c1e1900 */
[----:B--2---:R-:W-:-:S05]  /*00d0*/  IMAD.WIDE R6, R2, 0x4, R6 ;  /* 0x0000000402067825 */ /* 0x004fca00078e0206 */
[----:B------:R-:W3:Y:S01]  /*00e0*/  LDG.E R4, desc[UR8][R6.64] ;  /* 0x0000000806047981 */ /* 0x000ee2000c1e1900 */
[----:B------:R-:W-:Y:S01]  /*00f0*/  IMAD.MOV.U32 R3, RZ, RZ, RZ ;  /* 0x000000ffff037224 */ /* 0x000fe200078e00ff */
[----:B------:R-:W-:Y:S01]  /*0100*/  UMOV UR4, URZ ;  /* 0x000000ff00047c82 */ /* 0x000fe20008000000 */
[----:B---3--:R-:W-:-:S07]  /*0110*/  FMUL R4, R4, R9 ;  /* 0x0000000904047220 */ /* 0x008fce0000400000 */
.L_x_5:
[----:B------:R-:W-:Y:S01]  /*0120*/  I2FP.F32.U32 R7, UR4 ;  /* 0x0000000400077c45 */ /* 0x000fe20008201000 */
[----:B------:R-:W-:Y:S04]  /*0130*/  BSSY.RECONVERGENT B0, `(.L_x_0) ;  /* 0x000006a000007945 */ /* 0x000fe80003800200 */
[----:B------:R-:W-:-:S04]  /*0140*/  FADD R0, R4, R7 ;  /* 0x0000000704007221 */ /* 0x000fc80000000000 */
[C---:B------:R-:W-:Y:S01]  /*0150*/  FMUL R6, R0.reuse, 0.63661974668502807617 ;  /* 0x3f22f98300067820 */ /* 0x040fe20000400000 */
[----:B------:R-:W-:-:S03]  /*0160*/  FSETP.GE.AND P0, PT, |R0|, 105615, PT ;  /* 0x47ce47800000780b */ /* 0x000fc60003f06200 */
[----:B------:R-:W0:Y:S02]  /*0170*/  F2I.NTZ R10, R6 ;  /* 0x00000006000a7305 */ /* 0x000e240000203100 */
[----:B0-----:R-:W-:-:S05]  /*0180*/  I2FP.F32.S32 R7, R10 ;  /* 0x0000000a00077245 */ /* 0x001fca0000201400 */
[----:B------:R-:W-:-:S04]  /*0190*/  FFMA R8, R7, -1.5707962512969970703, R0 ;  /* 0xbfc90fda07087823 */ /* 0x000fc80000000000 */
[----:B------:R-:W-:-:S04]  /*01a0*/  FFMA R8, R7, -7.5497894158615963534e-08, R8 ;  /* 0xb3a2216807087823 */ /* 0x000fc80000000008 */
[----:B------:R-:W-:Y:S01]  /*01b0*/  FFMA R8, R7, -5.3903029534742383927e-15, R8 ;  /* 0xa7c234c507087823 */ /* 0x000fe20000000008 */
[----:B------:R-:W-:Y:S06]  /*01c0*/  @!P0 BRA `(.L_x_1) ;  /* 0x0000000400808947 */ /* 0x000fec0003800000 */
[----:B------:R-:W-:-:S13]  /*01d0*/  FSETP.NEU.AND P0, PT, |R0|, +INF , PT ;  /* 0x7f8000000000780b */ /* 0x000fda0003f0d200 */
[----:B------:R-:W-:Y:S01]  /*01e0*/  @!P0 FMUL R8, RZ, R0 ;  /* 0x00000000ff088220 */ /* 0x000fe20000400000 */
[----:B------:R-:W-:Y:S01]  /*01f0*/  @!P0 IMAD.MOV.U32 R10, RZ, RZ, RZ ;  /* 0x000000ffff0a8224 */ /* 0x000fe200078e00ff */
[----:B------:R-:W-:Y:S06]  /*0200*/  @!P0 BRA `(.L_x_1) ;  /* 0x0000000400708947 */ /* 0x000fec0003800000 */
[----:B------:R-:W-:Y:S02]  /*0210*/  IMAD.SHL.U32 R7, R0, 0x100, RZ ;  /* 0x0000010000077824 */ /* 0x000fe400078e00ff */
[----:B------:R-:W-:Y:S02]  /*0220*/  HFMA2 R18, -RZ, RZ, 0, 0 ;  /* 0x00000000ff127431 */ /* 0x000fe400000001ff */
[----:B------:R-:W-:Y:S01]  /*0230*/  IMAD.MOV.U32 R6, RZ, RZ, RZ ;  /* 0x000000ffff067224 */ /* 0x000fe200078e00ff */
[----:B------:R-:W0:Y:S01]  /*0240*/  LDCU.64 UR10, c[0x4][URZ] ;  /* 0x01000000ff0a77ac */ /* 0x000e220008000a00 */
[----:B------:R-:W-:Y:S01]  /*0250*/  LOP3.LUT R17, R7, 0x80000000, RZ, 0xfc, !PT ;  /* 0x8000000007117812 */ /* 0x000fe200078efcff */
[----:B------:R-:W-:Y:S01]  /*0260*/  UMOV UR6, URZ ;  /* 0x000000ff00067c82 */ /* 0x000fe20008000000 */
[----:B------:R-:W-:-:S05]  /*0270*/  UMOV UR5, URZ ;  /* 0x000000ff00057c82 */ /* 0x000fca0008000000 */
.L_x_2:
[----:B0-----:R-:W-:Y:S02]  /*0280*/  IMAD.U32 R10, RZ, RZ, UR10 ;  /* 0x0000000aff0a7e24 */ /* 0x001fe4000f8e00ff */
[----:B------:R-:W-:-:S05]  /*0290*/  IMAD.U32 R11, RZ, RZ, UR11 ;  /* 0x0000000bff0b7e24 */ /* 0x000fca000f8e00ff */
[----:B------:R-:W2:Y:S01]  /*02a0*/  LDG.E.CONSTANT R8, desc[UR8][R10.64] ;  /* 0x000000080a087981 */ /* 0x000ea2000c1e9900 */
[----:B------:R-:W-:Y:S01]  /*02b0*/  UIADD3 UR5, UPT, UPT, UR5, 0x1, URZ ;  /* 0x0000000105057890 */ /* 0x000fe2000fffe0ff */
[C---:B------:R-:W-:Y:S01]  /*02c0*/  ISETP.EQ.AND P0, PT, R18.reuse, RZ, PT ;  /* 0x000000ff1200720c */ /* 0x040fe20003f02270 */
[----:B------:R-:W-:Y:S01]  /*02d0*/  UIADD3 UR10, UP1, UPT, UR10, 0x4, URZ ;  /* 0x000000040a0a7890 */ /* 0x000fe2000ff3e0ff */
[C---:B------:R-:W-:Y:S01]  /*02e0*/  ISETP.EQ.AND P1, PT, R18.reuse, 0x4, PT ;  /* 0x000000041200780c */ /* 0x040fe20003f22270 */
[----:B------:R-:W-:Y:S01]  /*02f0*/  UISETP.NE.AND UP0, UPT, UR5, 0x6, UPT ;  /* 0x000000060500788c */ /* 0x000fe2000bf05270 */
[C---:B------:R-:W-:Y:S01]  /*0300*/  ISETP.EQ.AND P2, PT, R18.reuse, 0x8, PT ;  /* 0x000000081200780c */ /* 0x040fe20003f42270 */
[----:B------:R-:W-:Y:S01]  /*0310*/  UIADD3.X UR11, UPT, UPT, URZ, UR11, URZ, UP1, !UPT ;  /* 0x0000000bff0b7290 */ /* 0x000fe20008ffe4ff */
[C---:B------:R-:W-:Y:S02]  /*0320*/  ISETP.EQ.AND P3, PT, R18.reuse, 0xc, PT ;  /* 0x0000000c1200780c */ /* 0x040fe40003f62270 */
[----:B------:R-:W-:-:S02]  /*0330*/  ISETP.EQ.AND P4, PT, R18, 0x10, PT ;  /* 0x000000101200780c */ /* 0x000fc40003f82270 */
[C---:B------:R-:W-:Y:S02]  /*0340*/  ISETP.EQ.AND P5, PT, R18.reuse, 0x14, PT ;  /* 0x000000141200780c */ /* 0x040fe40003fa2270 */
[----:B------:R-:W-:Y:S01]  /*0350*/  IADD3 R18, PT, PT, R18, 0x4, RZ ;  /* 0x0000000412127810 */ /* 0x000fe20007ffe0ff */
[----:B--2---:R-:W-:-:S03]  /*0360*/  IMAD.WIDE.U32 R8, R8, R17, RZ ;  /* 0x0000001108087225 */ /* 0x004fc600078e00ff */
[----:B------:R-:W-:-:S04]  /*0370*/  IADD3 R7, P6, PT, R8, R6, RZ ;  /* 0x0000000608077210 */ /* 0x000fc80007fde0ff */
[----:B------:R-:W-:Y:S01]  /*0380*/  IADD3.X R6, PT, PT, R9, UR6, RZ, P6, !PT ;  /* 0x0000000609067c10 */ /* 0x000fe2000b7fe4ff */
[--C-:B------:R-:W-:Y:S01]  /*0390*/  @P0 IMAD.MOV.U32 R5, RZ, RZ, R7.reuse ;  /* 0x000000ffff050224 */ /* 0x100fe200078e0007 */
[----:B------:R-:W-:Y:S01]  /*03a0*/  @P2 MOV R15, R7 ;  /* 0x00000007000f2202 */ /* 0x000fe20000000f00 */
[--C-:B------:R-:W-:Y:S02]  /*03b0*/  @P1 IMAD.MOV.U32 R14, RZ, RZ, R7.reuse ;  /* 0x000000ffff0e1224 */ /* 0x100fe400078e0007 */
[--C-:B------:R-:W-:Y:S02]  /*03c0*/  @P3 IMAD.MOV.U32 R16, RZ, RZ, R7.reuse ;  /* 0x000000ffff103224 */ /* 0x100fe400078e0007 */
[--C-:B------:R-:W-:Y:S02]  /*03d0*/  @P4 IMAD.MOV.U32 R12, RZ, RZ, R7.reuse ;  /* 0x000000ffff0c4224 */ /* 0x100fe400078e0007 */
[----:B------:R-:W-:Y:S01]  /*03e0*/  @P5 IMAD.MOV.U32 R13, RZ, RZ, R7 ;  /* 0x000000ffff0d5224 */ /* 0x000fe200078e0007 */
[----:B------:R-:W-:Y:S06]  /*03f0*/  BRA.U UP0, `(.L_x_2) ;  /* 0xfffffffd00a07547 */ /* 0x000fec000b83ffff */
[----:B------:R-:W-:Y:S01]  /*0400*/  SHF.R.U32.HI R7, RZ, 0x17, R0 ;  /* 0x00000017ff077819 */ /* 0x000fe20000011600 */
[----:B------:R-:W-:Y:S03]  /*0410*/  BSSY.RECONVERGENT B1, `(.L_x_3) ;  /* 0x0000029000017945 */ /* 0x000fe60003800200 */
[C---:B------:R-:W-:Y:S02]  /*0420*/  LOP3.LUT R8, R7.reuse, 0xe0, RZ, 0xc0, !PT ;  /* 0x000000e007087812 */ /* 0x040fe400078ec0ff */
[----:B------:R-:W-:-:S03]  /*0430*/  LOP3.LUT P6, RZ, R7, 0x1f, RZ, 0xc0, !PT ;  /* 0x0000001f07ff7812 */ /* 0x000fc600078cc0ff */
[----:B------:R-:W-:-:S05]  /*0440*/  VIADD R8, R8, 0xffffff80 ;  /* 0xffffff8008087836 */ /* 0x000fca0000000000 */
[----:B------:R-:W-:-:S05]  /*0450*/  SHF.R.U32.HI R8, RZ, 0x5, R8 ;  /* 0x00000005ff087819 */ /* 0x000fca0000011608 */
[----:B------:R-:W-:-:S05]  /*0460*/  IMAD.U32 R11, R8, -0x4, RZ ;  /* 0xfffffffc080b7824 */ /* 0x000fca00078e00ff */
[C---:B------:R-:W-:Y:S02]  /*0470*/  ISETP.EQ.AND P3, PT, R11.reuse, -0x18, PT ;  /* 0xffffffe80b00780c */ /* 0x040fe40003f62270 */
[C---:B------:R-:W-:Y:S02]  /*0480*/  ISETP.EQ.AND P4, PT, R11.reuse, -0x14, PT ;  /* 0xffffffec0b00780c */ /* 0x040fe40003f82270 */
[C---:B------:R-:W-:Y:S02]  /*0490*/  ISETP.EQ.AND P2, PT, R11.reuse, -0x10, PT ;  /* 0xfffffff00b00780c */ /* 0x040fe40003f42270 */
[C---:B------:R-:W-:Y:S02]  /*04a0*/  ISETP.EQ.AND P1, PT, R11.reuse, -0xc, PT ;  /* 0xfffffff40b00780c */ /* 0x040fe40003f22270 */
[C---:B------:R-:W-:Y:S02]  /*04b0*/  ISETP.EQ.AND P0, PT, R11.reuse, -0x8, PT ;  /* 0xfffffff80b00780c */ /* 0x040fe40003f02270 */
[----:B------:R-:W-:-:S03]  /*04c0*/  ISETP.EQ.AND P5, PT, R11, RZ, PT ;  /* 0x000000ff0b00720c */ /* 0x000fc60003fa2270 */
[----:B------:R-:W-:Y:S01]  /*04d0*/  @P3 IMAD.MOV.U32 R8, RZ, RZ, R5 ;  /* 0x000000ffff083224 */ /* 0x000fe200078e0005 */
[C---:B------:R-:W-:Y:S01]  /*04e0*/  ISETP.EQ.AND P3, PT, R11.reuse, -0x4, PT ;  /* 0xfffffffc0b00780c */ /* 0x040fe20003f62270 */
[----:B------:R-:W-:Y:S01]  /*04f0*/  @P4 IMAD.MOV.U32 R8, RZ, RZ, R14 ;  /* 0x000000ffff084224 */ /* 0x000fe200078e000e */
[----:B------:R-:W-:Y:S01]  /*0500*/  @P4 MOV R9, R5 ;  /* 0x0000000500094202 */ /* 0x000fe20000000f00 */
[----:B------:R-:W-:Y:S01]  /*0510*/  @P2 IMAD.MOV.U32 R8, RZ, RZ, R15 ;  /* 0x000000ffff082224 */ /* 0x000fe200078e000f */
[----:B------:R-:W-:Y:S01]  /*0520*/  ISETP.EQ.AND P4, PT, R11, 0x4, PT ;  /* 0x000000040b00780c */ /* 0x000fe20003f82270 */
[----:B------:R-:W-:Y:S02]  /*0530*/  @P1 IMAD.MOV.U32 R8, RZ, RZ, R16 ;  /* 0x000000ffff081224 */ /* 0x000fe400078e0010 */
[----:B------:R-:W-:Y:S02]  /*0540*/  @P0 IMAD.MOV.U32 R8, RZ, RZ, R12 ;  /* 0x000000ffff080224 */ /* 0x000fe400078e000c */
[----:B------:R-:W-:Y:S01]  /*0550*/  @P2 IMAD.MOV.U32 R9, RZ, RZ, R14 ;  /* 0x000000ffff092224 */ /* 0x000fe200078e000e */
[----:B------:R-:W-:Y:S01]  /*0560*/  @P1 MOV R9, R15 ;  /* 0x0000000f00091202 */ /* 0x000fe20000000f00 */
[----:B------:R-:W-:-:S02]  /*0570*/  @P0 IMAD.MOV.U32 R9, RZ, RZ, R16 ;  /* 0x000000ffff090224 */ /* 0x000fc400078e0010 */
[--C-:B------:R-:W-:Y:S01]  /*0580*/  @P3 IMAD.MOV.U32 R8, RZ, RZ, R13.reuse ;  /* 0x000000ffff083224 */ /* 0x100fe200078e000d */
[----:B------:R-:W-:Y:S01]  /*0590*/  @P3 MOV R9, R12 ;  /* 0x0000000c00093202 */ /* 0x000fe20000000f00 */
[----:B------:R-:W-:Y:S02]  /*05a0*/  @P5 IMAD.MOV.U32 R8, RZ, RZ, R6 ;  /* 0x000000ffff085224 */ /* 0x000fe400078e0006 */
[----:B------:R-:W-:Y:S01]  /*05b0*/  @P5 IMAD.MOV.U32 R9, RZ, RZ, R13 ;  /* 0x000000ffff095224 */ /* 0x000fe200078e000d */
[----:B------:R-:W-:Y:S01]  /*05c0*/  @P4 MOV R9, R6 ;  /* 0x0000000600094202 */ /* 0x000fe20000000f00 */
[----:B------:R-:W-:Y:S01]  /*05d0*/  IMAD.MOV.U32 R10, RZ, RZ, R8 ;  /* 0x000000ffff0a7224 */ /* 0x000fe200078e0008 */
[----:B------:R-:W-:Y:S06]  /*05e0*/  @!P6 BRA `(.L_x_4) ;  /* 0x00000000002ce947 */ /* 0x000fec0003800000 */
[----:B------:R-:W-:Y:S01]  /*05f0*/  @P2 IMAD.MOV.U32 R8, RZ, RZ, R5 ;  /* 0x000000ffff082224 */ /* 0x000fe200078e0005 */
[----:B------:R-:W-:Y:S01]  /*0600*/  LOP3.LUT R7, R7, 0x1f, RZ, 0xc0, !PT ;  /* 0x0000001f07077812 */ /* 0x000fe200078ec0ff */
[----:B------:R-:W-:Y:S01]  /*0610*/  @P1 IMAD.MOV.U32 R8, RZ, RZ, R14 ;  /* 0x000000ffff081224 */ /* 0x000fe200078e000e */
[----:B------:R-:W-:Y:S01]  /*0620*/  @P0 MOV R8, R15 ;  /* 0x0000000f00080202 */ /* 0x000fe20000000f00 */
[----:B------:R-:W-:Y:S01]  /*0630*/  @P3 IMAD.MOV.U32 R8, RZ, RZ, R16 ;  /* 0x000000ffff083224 */ /* 0x000fe200078e0010 */
[----:B------:R-:W-:Y:S01]  /*0640*/  ISETP.EQ.AND P0, PT, R11, 0x8, PT ;  /* 0x000000080b00780c */ /* 0x000fe20003f02270 */
[----:B------:R-:W-:Y:S01]  /*0650*/  @P5 IMAD.MOV.U32 R8, RZ, RZ, R12 ;  /* 0x000000ffff085224 */ /* 0x000fe200078e000c */
[----:B------:R-:W-:Y:S01]  /*0660*/  SHF.L.W.U32.HI R10, R9, R7, R10 ;  /* 0x00000007090a7219 */ /* 0x000fe20000010e0a */
[----:B------:R-:W-:-:S10]  /*0670*/  @P4 IMAD.MOV.U32 R8, RZ, RZ, R13 ;  /* 0x000000ffff084224 */ /* 0x000fd400078e000d */
[----:B------:R-:W-:-:S04]  /*0680*/  @P0 MOV R8, R6 ;  /* 0x0000000600080202 */ /* 0x000fc80000000f00 */
[----:B------:R-:W-:-:S07]  /*0690*/  SHF.L.W.U32.HI R9, R8, R7, R9 ;  /* 0x0000000708097219 */ /* 0x000fce0000010e09 */
.L_x_4:
[----:B------:R-:W-:Y:S05]  /*06a0*/  BSYNC.RECONVERGENT B1 ;  /* 0x0000000000017941 */ /* 0x000fea0003800200 */
.L_x_3:
[C---:B------:R-:W-:Y:S01]  /*06b0*/  SHF.L.W.U32.HI R11, R9.reuse, 0x2, R10 ;  /* 0x00000002090b7819 */ /* 0x040fe20000010e0a */
[----:B------:R-:W-:Y:S01]  /*06c0*/  IMAD.SHL.U32 R9, R9, 0x4, RZ ;  /* 0x0000000409097824 */ /* 0x000fe200078e00ff */
[----:B------:R-:W-:Y:S01]  /*06d0*/  UMOV UR6, 0x54442d19 ;  /* 0x54442d1900067882 */ /* 0x000fe20000000000 */
[----:B------:R-:W-:Y:S01]  /*06e0*/  UMOV UR7, 0x3bf921fb ;  /* 0x3bf921fb00077882 */ /* 0x000fe20000000000 */
[----:B------:R-:W-:Y:S02]  /*06f0*/  SHF.R.S32.HI R6, RZ, 0x1f, R11 ;  /* 0x0000001fff067819 */ /* 0x000fe4000001140b */
[----:B------:R-:W-:Y:S02]  /*0700*/  ISETP.GE.AND P0, PT, R0, RZ, PT ;  /* 0x000000ff0000720c */ /* 0x000fe40003f06270 */
[C---:B------:R-:W-:Y:S02]  /*0710*/  LOP3.LUT R8, R6.reuse, R9, RZ, 0x3c, !PT ;  /* 0x0000000906087212 */ /* 0x040fe400078e3cff */
[----:B------:R-:W-:-:S02]  /*0720*/  LOP3.LUT R9, R6, R11, RZ, 0x3c, !PT ;  /* 0x0000000b06097212 */ /* 0x000fc400078e3cff */
[----:B------:R-:W-:Y:S02]  /*0730*/  SHF.R.U32.HI R10, RZ, 0x1e, R10 ;  /* 0x0000001eff0a7819 */ /* 0x000fe4000001160a */
[----:B------:R-:W0:Y:S01]  /*0740*/  I2F.F64.S64 R6, R8 ;  /* 0x0000000800067312 */ /* 0x000e220000301c00 */
[C---:B------:R-:W-:Y:S02]  /*0750*/  LOP3.LUT R0, R11.reuse, R0, RZ, 0x3c, !PT ;  /* 0x000000000b007212 */ /* 0x040fe400078e3cff */
[----:B------:R-:W-:Y:S02]  /*0760*/  LEA.HI R10, R11, R10, RZ, 0x1 ;  /* 0x0000000a0b0a7211 */ /* 0x000fe400078f08ff */
[----:B------:R-:W-:-:S03]  /*0770*/  ISETP.GE.AND P1, PT, R0, RZ, PT ;  /* 0x000000ff0000720c */ /* 0x000fc60003f26270 */
[----:B------:R-:W-:-:S04]  /*0780*/  IMAD.MOV R0, RZ, RZ, -R10 ;  /* 0x000000ffff007224 */ /* 0x000fc800078e0a0a */
[----:B------:R-:W-:Y:S01]  /*0790*/  @!P0 IMAD.MOV.U32 R10, RZ, RZ, R0 ;  /* 0x000000ffff0a8224 */ /* 0x000fe200078e0000 */
[----:B0-----:R-:W-:-:S10]  /*07a0*/  DMUL R6, R6, UR6 ;  /* 0x0000000606067c28 */ /* 0x001fd40008000000 */
[----:B------:R-:W0:Y:S02]  /*07b0*/  F2F.F32.F64 R6, R6 ;  /* 0x0000000600067310 */ /* 0x000e240000301000 */
[----:B0-----:R-:W-:-:S07]  /*07c0*/  FSEL R8, -R6, R6, !P1 ;  /* 0x0000000606087208 */ /* 0x001fce0004800100 */
.L_x_1:
[----:B------:R-:W-:Y:S05]  /*07d0*/  BSYNC.RECONVERGENT B0 ;  /* 0x0000000000007941 */ /* 0x000fea0003800200 */
.L_x_0:
[----:B------:R-:W-:Y:S01]  /*07e0*/  MOV R0, 0x37cbac00 ;  /* 0x37cbac0000007802 */ /* 0x000fe20000000f00 */
[----:B------:R-:W-:Y:S01]  /*07f0*/  FMUL R7, R8, R8 ;  /* 0x0000000808077220 */ /* 0x000fe20000400000 */
[C---:B------:R-:W-:Y:S01]  /*0800*/  LOP3.LUT R6, R10.reuse, 0x1, RZ, 0xc0, !PT ;  /* 0x000000010a067812 */ /* 0x040fe200078ec0ff */
[----:B------:R-:W-:Y:S01]  /*0810*/  IMAD.MOV.U32 R18, RZ, RZ, 0x3d2aaabb ;  /* 0x3d2aaabbff127424 */ /* 0x000fe200078e00ff */
[----:B------:R-:W-:Y:S01]  /*0820*/  LOP3.LUT P1, RZ, R10, 0x2, RZ, 0xc0, !PT ;  /* 0x000000020aff7812 */ /* 0x000fe2000782c0ff */
[----:B------:R-:W-:Y:S01]  /*0830*/  FFMA R0, R7, R0, -0.0013887860113754868507 ;  /* 0xbab607ed07007423 */ /* 0x000fe20000000000 */
[----:B------:R-:W-:Y:S01]  /*0840*/  ISETP.NE.U32.AND P0, PT, R6, 0x1, PT ;  /* 0x000000010600780c */ /* 0x000fe20003f05070 */
[----:B------:R-:W-:Y:S01]  /*0850*/  IMAD.MOV.U32 R11, RZ, RZ, 0x3effffff ;  /* 0x3effffffff0b7424 */ /* 0x000fe200078e00ff */
[----:B------:R-:W-:Y:S02]  /*0860*/  UIADD3 UR4, UPT, UPT, UR4, 0x1, URZ ;  /* 0x0000000104047890 */ /* 0x000fe4000fffe0ff */
[----:B------:R-:W-:-:S02]  /*0870*/  FSEL R6, R0, -0.00019574658654164522886, !P0 ;  /* 0xb94d415300067808 */ /* 0x000fc40004000000 */
[----:B------:R-:W-:Y:S01]  /*0880*/  FSEL R18, R18, 0.0083327032625675201416, !P0 ;  /* 0x3c0885e412127808 */ /* 0x000fe20004000000 */
[----:B------:R-:W-:Y:S01]  /*0890*/  UISETP.NE.AND UP0, UPT, UR4, 0x64, UPT ;  /* 0x000000640400788c */ /* 0x000fe2000bf05270 */
[----:B------:R-:W-:Y:S02]  /*08a0*/  FSEL R0, R8, 1, P0 ;  /* 0x3f80000008007808 */ /* 0x000fe40000000000 */
[----:B------:R-:W-:Y:S01]  /*08b0*/  FSEL R11, -R11, -0.16666662693023681641, !P0 ;  /* 0xbe2aaaa80b0b7808 */ /* 0x000fe20004000100 */
[C---:B------:R-:W-:Y:S02]  /*08c0*/  FFMA R6, R7.reuse, R6, R18 ;  /* 0x0000000607067223 */ /* 0x040fe40000000012 */
[C---:B------:R-:W-:Y:S02]  /*08d0*/  FFMA R9, R7.reuse, R0, RZ ;  /* 0x0000000007097223 */ /* 0x040fe400000000ff */
[----:B------:R-:W-:-:S04]  /*08e0*/  FFMA R6, R7, R6, R11 ;  /* 0x0000000607067223 */ /* 0x000fc8000000000b */
[----:B------:R-:W-:-:S04]  /*08f0*/  FFMA R0, R9, R6, R0 ;  /* 0x0000000609007223 */ /* 0x000fc80000000000 */
[----:B------:R-:W-:-:S04]  /*0900*/  @P1 FADD R0, RZ, -R0 ;  /* 0x80000000ff001221 */ /* 0x000fc80000000000 */
[----:B------:R-:W-:Y:S01]  /*0910*/  FADD R3, R0, R3 ;  /* 0x0000000300037221 */ /* 0x000fe20000000000 */
[----:B------:R-:W-:Y:S06]  /*0920*/  BRA.U UP0, `(.L_x_5) ;  /* 0xfffffff500fc7547 */ /* 0x000fec000b83ffff */
[----:B------:R-:W0:Y:S02]  /*0930*/  LDC.64 R4, c[0x0][0x390] ;  /* 0x0000e400ff047b82 */ /* 0x000e240000000a00 */
[----:B0-----:R-:W-:-:S05]  /*0940*/  IMAD.WIDE R4, R2, 0x4, R4 ;  /* 0x0000000402047825 */ /* 0x001fca00078e0204 */
[----:B------:R-:W-:Y:S01]  /*0950*/  STG.E desc[UR8][R4.64], R3 ;  /* 0x0000000304007986 */ /* 0x000fe2000c101908 */
[----:B------:R-:W-:Y:S05]  /*0960*/  EXIT ;  /* 0x000000000000794d */ /* 0x000fea0003800000 */
.L_x_6:
[----:B------:R-:W-:-:S00]  /*0970*/  BRA `(.L_x_6) ;  /* 0xfffffffc00fc7947 */ /* 0x000fc0000383ffff */
[----:B------:R-:W-:-:S00]  /*0980*/  NOP ;  /* 0x0000000000007918 */ /* 0x000fc00000000000 */
[----:B------:R-:W-:-:S00]  /*0990*/  NOP ;  /* 0x0000000000007918 */ /* 0x000fc00000000000 */
[----:B------:R-:W-:-:S00]  /*09a0*/  NOP ;  /* 0x0000000000007918 */ /* 0x000fc00000000000 */
[----:B------:R-:W-:-:S00]  /*09b0*/  NOP ;  /* 0x0000000000007918 */ /* 0x000fc00000000000 */
[----:B------:R-:W-:-:S00]  /*09c0*/  NOP ;  /* 0x0000000000007918 */ /* 0x000fc00000000000 */
[----:B------:R-:W-:-:S00]  /*09d0*/  NOP ;  /* 0x0000000000007918 */ /* 0x000fc00000000000 */
[----:B------:R-:W-:-:S00]  /*09e0*/  NOP ;  /* 0x0000000000007918 */ /* 0x000fc00000000000 */
[----:B------:R-:W-:-:S00]  /*09f0*/  NOP ;  /* 0x0000000000007918 */ /* 0x000fc00000000000 */
.L_x_7:


//--------------------- .nv.global.init           --------------------------
	.section	.nv.global.init,"aw",@progbits
	.align	4
.nv.global.init:
	.type		__cudart_i2opi_f,@object
	.size		__cudart_i2opi_f,(.L_0 - __cudart_i2opi_f)
__cudart_i2opi_f:
        /*0000*/ 	.byte	0x41, 0x90, 0x43, 0x3c, 0x99, 0x95, 0x62, 0xdb, 0xc0, 0xdd, 0x34, 0xf5, 0xd1, 0x57, 0x27, 0xfc
        /*0010*/ 	.byte	0x29, 0x15, 0x44, 0x4e, 0x6e, 0x83, 0xf9, 0xa2
.L_0:


//--------------------- .nv.shared.reserved.0     --------------------------
	.section	.nv.shared.reserved.0,"aw",@nobits
	.weak		__nv_reservedSMEM_offset_0_alias
	.size		__nv_reservedSMEM_offset_0_alias, 0, 64
	.other		__nv_reservedSMEM_offset_0_alias,@"STO_CUDA_RESERVED_SHARED STV_DEFAULT"
__nv_reservedSMEM_offset_0_alias:
	.zero		0
	.zero		64


//--------------------- .nv.constant0._Z27computeTrigonometricProductPfS_S_i --------------------------
	.section	.nv.constant0._Z27computeTrigonometricProductPfS_S_i,"a",@progbits
	.sectionflags	@""
	.align	4
.nv.constant0._Z27computeTrigonometricProductPfS_S_i:
	.zero		924


//--------------------- SYMBOLS --------------------------

	.type		.nv.reservedSmem.offset0,@object
	.size		.nv.reservedSmem.offset0,0x4
